//
// Generated by NVIDIA NVVM Compiler
//
// Compiler Build ID: CL-36424714
// Cuda compilation tools, release 13.0, V13.0.88
// Based on NVVM 20.0.0
//

.version 9.0
.target sm_100
.address_size 64

	// .globl	_Z20gpu_calcColor_kerneliPfffffffffbbS_

.visible .entry _Z20gpu_calcColor_kerneliPfffffffffbbS_(
	.param .u32 _Z20gpu_calcColor_kerneliPfffffffffbbS__param_0,
	.param .u64 .ptr .align 1 _Z20gpu_calcColor_kerneliPfffffffffbbS__param_1,
	.param .f32 _Z20gpu_calcColor_kerneliPfffffffffbbS__param_2,
	.param .f32 _Z20gpu_calcColor_kerneliPfffffffffbbS__param_3,
	.param .f32 _Z20gpu_calcColor_kerneliPfffffffffbbS__param_4,
	.param .f32 _Z20gpu_calcColor_kerneliPfffffffffbbS__param_5,
	.param .f32 _Z20gpu_calcColor_kerneliPfffffffffbbS__param_6,
	.param .f32 _Z20gpu_calcColor_kerneliPfffffffffbbS__param_7,
	.param .f32 _Z20gpu_calcColor_kerneliPfffffffffbbS__param_8,
	.param .f32 _Z20gpu_calcColor_kerneliPfffffffffbbS__param_9,
	.param .u8 _Z20gpu_calcColor_kerneliPfffffffffbbS__param_10,
	.param .u8 _Z20gpu_calcColor_kerneliPfffffffffbbS__param_11,
	.param .u64 .ptr .align 1 _Z20gpu_calcColor_kerneliPfffffffffbbS__param_12
)
{
	.reg .pred 	%p<16>;
	.reg .b16 	%rs<3>;
	.reg .b32 	%r<10>;
	.reg .b32 	%f<38>;
	.reg .b64 	%rd<11>;
	.reg .b64 	%fd<3>;

	ld.param.u32 	%r3, [_Z20gpu_calcColor_kerneliPfffffffffbbS__param_0];
	ld.param.u64 	%rd2, [_Z20gpu_calcColor_kerneliPfffffffffbbS__param_1];
	ld.param.f32 	%f14, [_Z20gpu_calcColor_kerneliPfffffffffbbS__param_2];
	ld.param.f32 	%f15, [_Z20gpu_calcColor_kerneliPfffffffffbbS__param_3];
	ld.param.f32 	%f16, [_Z20gpu_calcColor_kerneliPfffffffffbbS__param_4];
	ld.param.f32 	%f17, [_Z20gpu_calcColor_kerneliPfffffffffbbS__param_5];
	ld.param.f32 	%f18, [_Z20gpu_calcColor_kerneliPfffffffffbbS__param_6];
	ld.param.f32 	%f19, [_Z20gpu_calcColor_kerneliPfffffffffbbS__param_7];
	ld.param.f32 	%f20, [_Z20gpu_calcColor_kerneliPfffffffffbbS__param_8];
	ld.param.f32 	%f21, [_Z20gpu_calcColor_kerneliPfffffffffbbS__param_9];
	ld.param.s8 	%rs1, [_Z20gpu_calcColor_kerneliPfffffffffbbS__param_10];
	ld.param.s8 	%rs2, [_Z20gpu_calcColor_kerneliPfffffffffbbS__param_11];
	ld.param.u64 	%rd3, [_Z20gpu_calcColor_kerneliPfffffffffbbS__param_12];
	cvta.to.global.u64 	%rd1, %rd3;
	mov.u32 	%r4, %ctaid.x;
	mov.u32 	%r5, %ntid.x;
	mov.u32 	%r6, %tid.x;
	mad.lo.s32 	%r1, %r4, %r5, %r6;
	setp.lt.s32 	%p1, %r1, 1;
	setp.ge.s32 	%p2, %r1, %r3;
	mul.lo.s32 	%r2, %r1, 3;
	or.pred  	%p3, %p1, %p2;
	@%p3 bra 	$L__BB0_15;
	cvta.to.global.u64 	%rd4, %rd2;
	mul.wide.u32 	%rd5, %r2, 4;
	add.s64 	%rd6, %rd4, %rd5;
	ld.global.f32 	%f1, [%rd6+8];
	setp.eq.f32 	%p4, %f1, 0f00000000;
	@%p4 bra 	$L__BB0_15;
	sub.f32 	%f22, %f1, %f14;
	div.rn.f32 	%f23, %f22, %f15;
	setp.le.f32 	%p5, %f23, 0f00000000;
	selp.f32 	%f24, 0f3C23D70A, %f23, %p5;
	setp.ge.f32 	%p6, %f24, 0f3F800000;
	selp.f32 	%f2, 0f3F800000, %f24, %p6;
	setp.eq.s16 	%p7, %rs1, 0;
	@%p7 bra 	$L__BB0_11;
	fma.rn.f32 	%f3, %f19, %f2, %f16;
	fma.rn.f32 	%f4, %f20, %f2, %f17;
	fma.rn.f32 	%f5, %f21, %f2, %f18;
	setp.lt.f32 	%p8, %f3, 0f00000000;
	mov.f32 	%f35, %f5;
	mov.f32 	%f36, %f5;
	mov.f32 	%f37, %f5;
	@%p8 bra 	$L__BB0_12;
	cvt.f64.f32 	%fd1, %f3;
	mul.f64 	%fd2, %fd1, 0d3F9111111111111B;
	cvt.rn.f32.f64 	%f25, %fd2;
	cvt.rmi.f32.f32 	%f26, %f25;
	cvt.rzi.s32.f32 	%r7, %f26;
	cvt.rn.f32.s32 	%f27, %r7;
	sub.f32 	%f28, %f25, %f27;
	and.b32  	%r8, %r7, 1;
	setp.eq.b32 	%p9, %r8, 1;
	mov.f32 	%f29, 0f3F800000;
	sub.f32 	%f30, %f29, %f28;
	selp.f32 	%f31, %f28, %f30, %p9;
	sub.f32 	%f32, %f29, %f4;
	mul.f32 	%f6, %f5, %f32;
	mul.f32 	%f33, %f4, %f31;
	sub.f32 	%f34, %f29, %f33;
	mul.f32 	%f7, %f5, %f34;
	setp.gt.s32 	%p10, %r7, 2;
	@%p10 bra 	$L__BB0_8;
	setp.eq.s32 	%p13, %r7, 1;
	mov.f32 	%f35, %f7;
	mov.f32 	%f36, %f5;
	mov.f32 	%f37, %f6;
	@%p13 bra 	$L__BB0_12;
	setp.eq.s32 	%p14, %r7, 2;
	mov.f32 	%f35, %f5;
	mov.f32 	%f36, %f7;
	mov.f32 	%f37, %f6;
	@%p14 bra 	$L__BB0_7;
	bra.uni 	$L__BB0_12;
$L__BB0_7:
	mov.f32 	%f35, %f6;
	mov.f32 	%f36, %f5;
	mov.f32 	%f37, %f7;
	bra.uni 	$L__BB0_12;
$L__BB0_8:
	setp.eq.s32 	%p11, %r7, 3;
	mov.f32 	%f35, %f6;
	mov.f32 	%f36, %f7;
	mov.f32 	%f37, %f5;
	@%p11 bra 	$L__BB0_12;
	setp.eq.s32 	%p12, %r7, 4;
	mov.f32 	%f35, %f5;
	mov.f32 	%f36, %f7;
	mov.f32 	%f37, %f6;
	@%p12 bra 	$L__BB0_10;
	bra.uni 	$L__BB0_12;
$L__BB0_10:
	mov.f32 	%f35, %f7;
	mov.f32 	%f36, %f6;
	mov.f32 	%f37, %f5;
	bra.uni 	$L__BB0_12;
$L__BB0_11:
	fma.rn.f32 	%f35, %f19, %f2, %f16;
	fma.rn.f32 	%f36, %f20, %f2, %f17;
	fma.rn.f32 	%f37, %f21, %f2, %f18;
$L__BB0_12:
	setp.eq.s16 	%p15, %rs2, 0;
	@%p15 bra 	$L__BB0_14;
	mul.lo.s32 	%r9, %r1, 12;
	mul.wide.u32 	%rd7, %r9, 4;
	add.s64 	%rd8, %rd1, %rd7;
	st.global.f32 	[%rd8], %f35;
	st.global.f32 	[%rd8+4], %f36;
	st.global.f32 	[%rd8+8], %f37;
	st.global.f32 	[%rd8+12], %f35;
	st.global.f32 	[%rd8+16], %f36;
	st.global.f32 	[%rd8+20], %f37;
	st.global.f32 	[%rd8+24], %f35;
	st.global.f32 	[%rd8+28], %f36;
	st.global.f32 	[%rd8+32], %f37;
	st.global.f32 	[%rd8+36], %f35;
	st.global.f32 	[%rd8+40], %f36;
	st.global.f32 	[%rd8+44], %f37;
	bra.uni 	$L__BB0_15;
$L__BB0_14:
	add.s64 	%rd10, %rd1, %rd5;
	st.global.f32 	[%rd10], %f35;
	st.global.f32 	[%rd10+4], %f36;
	st.global.f32 	[%rd10+8], %f37;
$L__BB0_15:
	ret;

}


// ===== COMPILED SASS (sm_100) =====

	.target	sm_100

	.elftype	@"ET_EXEC"


//--------------------- .note.nv.tkinfo           --------------------------
	.section	.note.nv.tkinfo,"",@"SHT_NOTE"
	.sectionflags	@"SHF_NOTE_NV_TKINFO"
	.tkinfo
        /*0018*/ 	.word	0x00000002
        /*0030*/ 	.string	""
        /*0030*/ 	.string	"ptxas"
        /*0030*/ 	.string	"Cuda compilation tools, release 13.0, V13.0.88"
        /*0030*/ 	.string	"Build cuda_13.0.r13.0/compiler.36424714_0"
        /*0030*/ 	.string	"-arch sm_100 -m 64 "



//--------------------- .note.nv.cuinfo           --------------------------
	.section	.note.nv.cuinfo,"",@"SHT_NOTE"
	.sectionflags	@"SHF_NOTE_NV_CUINFO"
        /*0018*/ 	.short	0x0002
        /*001a*/ 	.short	0x0064
        /*001c*/ 	.short	0x0082
	.zero		2


//--------------------- .nv.info                  --------------------------
	.section	.nv.info,"",@"SHT_CUDA_INFO"
	.align	4


	//----- nvinfo : EIATTR_REGCOUNT
	.align		4
        /*0000*/ 	.byte	0x04, 0x2f
        /*0002*/ 	.short	(.L_1 - .L_0)
	.align		4
.L_0:
        /*0004*/ 	.word	index@(_Z20gpu_calcColor_kerneliPfffffffffbbS_)
        /*0008*/ 	.word	0x00000010


	//----- nvinfo : EIATTR_FRAME_SIZE
	.align		4
.L_1:
        /*000c*/ 	.byte	0x04, 0x11
        /*000e*/ 	.short	(.L_3 - .L_2)
	.align		4
.L_2:
        /*0010*/ 	.word	index@($__internal_0_$__cuda_sm3x_div_rn_noftz_f32_slowpath)
        /*0014*/ 	.word	0x00000000


	//----- nvinfo : EIATTR_FRAME_SIZE
	.align		4
.L_3:
        /*0018*/ 	.byte	0x04, 0x11
        /*001a*/ 	.short	(.L_5 - .L_4)
	.align		4
.L_4:
        /*001c*/ 	.word	index@(_Z20gpu_calcColor_kerneliPfffffffffbbS_)
        /*0020*/ 	.word	0x00000000


	//----- nvinfo : EIATTR_MIN_STACK_SIZE
	.align		4
.L_5:
        /*0024*/ 	.byte	0x04, 0x12
        /*0026*/ 	.short	(.L_7 - .L_6)
	.align		4
.L_6:
        /*0028*/ 	.word	index@(_Z20gpu_calcColor_kerneliPfffffffffbbS_)
        /*002c*/ 	.word	0x00000000
.L_7:


//--------------------- .nv.compat                --------------------------
	.section	.nv.compat,"",@"SHT_CUDA_COMPAT_INFO"
	.align	4
        /*0000*/ 	.byte	0x02, 0x09, 0x00, 0x00, 0x02, 0x02, 0x01, 0x00, 0x02, 0x05, 0x05, 0x00, 0x03, 0x07, 0x01, 0x01
        /*0010*/ 	.byte	0x02, 0x03, 0x00, 0x00, 0x02, 0x06, 0x01, 0x00, 0x04, 0x0b, 0x08, 0x00, 0x01, 0x00, 0x00, 0x00
        /*0020*/ 	.byte	0x00, 0x00, 0x00, 0x00


//--------------------- .nv.info._Z20gpu_calcColor_kerneliPfffffffffbbS_ --------------------------
	.section	.nv.info._Z20gpu_calcColor_kerneliPfffffffffbbS_,"",@"SHT_CUDA_INFO"
	.sectionflags	@""
	.align	4


	//----- nvinfo : EIATTR_CUDA_API_VERSION
	.align		4
        /*0000*/ 	.byte	0x04, 0x37
        /*0002*/ 	.short	(.L_9 - .L_8)
.L_8:
        /*0004*/ 	.word	0x00000082


	//----- nvinfo : EIATTR_KPARAM_INFO
	.align		4
.L_9:
        /*0008*/ 	.byte	0x04, 0x17
        /*000a*/ 	.short	(.L_11 - .L_10)
.L_10:
        /*000c*/ 	.word	0x00000000
        /*0010*/ 	.short	0x000c
        /*0012*/ 	.short	0x0038
        /*0014*/ 	.byte	0x00, 0xf5, 0x21, 0x00


	//----- nvinfo : EIATTR_KPARAM_INFO
	.align		4
.L_11:
        /*0018*/ 	.byte	0x04, 0x17
        /*001a*/ 	.short	(.L_13 - .L_12)
.L_12:
        /*001c*/ 	.word	0x00000000
        /*0020*/ 	.short	0x000b
        /*0022*/ 	.short	0x0031
        /*0024*/ 	.byte	0x00, 0xf0, 0x05, 0x00


	//----- nvinfo : EIATTR_KPARAM_INFO
	.align		4
.L_13:
        /*0028*/ 	.byte	0x04, 0x17
        /*002a*/ 	.short	(.L_15 - .L_14)
.L_14:
        /*002c*/ 	.word	0x00000000
        /*0030*/ 	.short	0x000a
        /*0032*/ 	.short	0x0030
        /*0034*/ 	.byte	0x00, 0xf0, 0x05, 0x00


	//----- nvinfo : EIATTR_KPARAM_INFO
	.align		4
.L_15:
        /*0038*/ 	.byte	0x04, 0x17
        /*003a*/ 	.short	(.L_17 - .L_16)
.L_16:
        /*003c*/ 	.word	0x00000000
        /*0040*/ 	.short	0x0009
        /*0042*/ 	.short	0x002c
        /*0044*/ 	.byte	0x00, 0xf0, 0x11, 0x00


	//----- nvinfo : EIATTR_KPARAM_INFO
	.align		4
.L_17:
        /*0048*/ 	.byte	0x04, 0x17
        /*004a*/ 	.short	(.L_19 - .L_18)
.L_18:
        /*004c*/ 	.word	0x00000000
        /*0050*/ 	.short	0x0008
        /*0052*/ 	.short	0x0028
        /*0054*/ 	.byte	0x00, 0xf0, 0x11, 0x00


	//----- nvinfo : EIATTR_KPARAM_INFO
	.align		4
.L_19:
        /*0058*/ 	.byte	0x04, 0x17
        /*005a*/ 	.short	(.L_21 - .L_20)
.L_20:
        /*005c*/ 	.word	0x00000000
        /*0060*/ 	.short	0x0007
        /*0062*/ 	.short	0x0024
        /*0064*/ 	.byte	0x00, 0xf0, 0x11, 0x00


	//----- nvinfo : EIATTR_KPARAM_INFO
	.align		4
.L_21:
        /*0068*/ 	.byte	0x04, 0x17
        /*006a*/ 	.short	(.L_23 - .L_22)
.L_22:
        /*006c*/ 	.word	0x00000000
        /*0070*/ 	.short	0x0006
        /*0072*/ 	.short	0x0020
        /*0074*/ 	.byte	0x00, 0xf0, 0x11, 0x00


	//----- nvinfo : EIATTR_KPARAM_INFO
	.align		4
.L_23:
        /*0078*/ 	.byte	0x04, 0x17
        /*007a*/ 	.short	(.L_25 - .L_24)
.L_24:
        /*007c*/ 	.word	0x00000000
        /*0080*/ 	.short	0x0005
        /*0082*/ 	.short	0x001c
        /*0084*/ 	.byte	0x00, 0xf0, 0x11, 0x00


	//----- nvinfo : EIATTR_KPARAM_INFO
	.align		4
.L_25:
        /*0088*/ 	.byte	0x04, 0x17
        /*008a*/ 	.short	(.L_27 - .L_26)
.L_26:
        /*008c*/ 	.word	0x00000000
        /*0090*/ 	.short	0x0004
        /*0092*/ 	.short	0x0018
        /*0094*/ 	.byte	0x00, 0xf0, 0x11, 0x00


	//----- nvinfo : EIATTR_KPARAM_INFO
	.align		4
.L_27:
        /*0098*/ 	.byte	0x04, 0x17
        /*009a*/ 	.short	(.L_29 - .L_28)
.L_28:
        /*009c*/ 	.word	0x00000000
        /*00a0*/ 	.short	0x0003
        /*00a2*/ 	.short	0x0014
        /*00a4*/ 	.byte	0x00, 0xf0, 0x11, 0x00


	//----- nvinfo : EIATTR_KPARAM_INFO
	.align		4
.L_29:
        /*00a8*/ 	.byte	0x04, 0x17
        /*00aa*/ 	.short	(.L_31 - .L_30)
.L_30:
        /*00ac*/ 	.word	0x00000000
        /*00b0*/ 	.short	0x0002
        /*00b2*/ 	.short	0x0010
        /*00b4*/ 	.byte	0x00, 0xf0, 0x11, 0x00


	//----- nvinfo : EIATTR_KPARAM_INFO
	.align		4
.L_31:
        /*00b8*/ 	.byte	0x04, 0x17
        /*00ba*/ 	.short	(.L_33 - .L_32)
.L_32:
        /*00bc*/ 	.word	0x00000000
        /*00c0*/ 	.short	0x0001
        /*00c2*/ 	.short	0x0008
        /*00c4*/ 	.byte	0x00, 0xf5, 0x21, 0x00


	//----- nvinfo : EIATTR_KPARAM_INFO
	.align		4
.L_33:
        /*00c8*/ 	.byte	0x04, 0x17
        /*00ca*/ 	.short	(.L_35 - .L_34)
.L_34:
        /*00cc*/ 	.word	0x00000000
        /*00d0*/ 	.short	0x0000
        /*00d2*/ 	.short	0x0000
        /*00d4*/ 	.byte	0x00, 0xf0, 0x11, 0x00


	//----- nvinfo : EIATTR_SPARSE_MMA_MASK
	.align		4
.L_35:
        /*00d8*/ 	.byte	0x03, 0x50
        /*00da*/ 	.short	0x0000


	//----- nvinfo : EIATTR_MAXREG_COUNT
	.align		4
        /*00dc*/ 	.byte	0x03, 0x1b
        /*00de*/ 	.short	0x00ff


	//----- nvinfo : EIATTR_MERCURY_ISA_VERSION
	.align		4
        /*00e0*/ 	.byte	0x03, 0x5f
        /*00e2*/ 	.short	0x0101


	//----- nvinfo : EIATTR_VRC_CTA_INIT_COUNT
	.align		4
        /*00e4*/ 	.byte	0x02, 0x4a
	.zero		1
	.zero		1


	//----- nvinfo : EIATTR_EXIT_INSTR_OFFSETS
	.align		4
        /*00e8*/ 	.byte	0x04, 0x1c
        /*00ea*/ 	.short	(.L_37 - .L_36)


	//   ....[0]....
.L_36:
        /*00ec*/ 	.word	0x00000080


	//   ....[1]....
        /*00f0*/ 	.word	0x000000f0


	//   ....[2]....
        /*00f4*/ 	.word	0x00000760


	//   ....[3]....
        /*00f8*/ 	.word	0x000007c0


	//----- nvinfo : EIATTR_CRS_STACK_SIZE
	.align		4
.L_37:
        /*00fc*/ 	.byte	0x04, 0x1e
        /*00fe*/ 	.short	(.L_39 - .L_38)
.L_38:
        /*0100*/ 	.word	0x00000000


	//----- nvinfo : EIATTR_CBANK_PARAM_SIZE
	.align		4
.L_39:
        /*0104*/ 	.byte	0x03, 0x19
        /*0106*/ 	.short	0x0040


	//----- nvinfo : EIATTR_PARAM_CBANK
	.align		4
        /*0108*/ 	.byte	0x04, 0x0a
        /*010a*/ 	.short	(.L_41 - .L_40)
	.align		4
.L_40:
        /*010c*/ 	.word	index@(.nv.constant0._Z20gpu_calcColor_kerneliPfffffffffbbS_)
        /*0110*/ 	.short	0x0380
        /*0112*/ 	.short	0x0040


	//----- nvinfo : EIATTR_SW_WAR
	.align		4
.L_41:
        /*0114*/ 	.byte	0x04, 0x36
        /*0116*/ 	.short	(.L_43 - .L_42)
.L_42:
        /*0118*/ 	.word	0x00000008
.L_43:


//--------------------- .nv.callgraph             --------------------------
	.section	.nv.callgraph,"",@"SHT_CUDA_CALLGRAPH"
	.align	4
	.sectionentsize	8
	.align		4
        /*0000*/ 	.word	0x00000000
	.align		4
        /*0004*/ 	.word	0xffffffff
	.align		4
        /*0008*/ 	.word	0x00000000
	.align		4
        /*000c*/ 	.word	0xfffffffe
	.align		4
        /*0010*/ 	.word	0x00000000
	.align		4
        /*0014*/ 	.word	0xfffffffd
	.align		4
        /*0018*/ 	.word	0x00000000
	.align		4
        /*001c*/ 	.word	0xfffffffc


//--------------------- .text._Z20gpu_calcColor_kerneliPfffffffffbbS_ --------------------------
	.section	.text._Z20gpu_calcColor_kerneliPfffffffffbbS_,"ax",@progbits
	.align	128
        .global         _Z20gpu_calcColor_kerneliPfffffffffbbS_
        .type           _Z20gpu_calcColor_kerneliPfffffffffbbS_,@function
        .size           _Z20gpu_calcColor_kerneliPfffffffffbbS_,(.L_x_19 - _Z20gpu_calcColor_kerneliPfffffffffbbS_)
        .other          _Z20gpu_calcColor_kerneliPfffffffffbbS_,@"STO_CUDA_ENTRY STV_DEFAULT"
_Z20gpu_calcColor_kerneliPfffffffffbbS_:
.text._Z20gpu_calcColor_kerneliPfffffffffbbS_:
[----:B------:R-:W-:Y:S01]  /*0000*/  LDC R1, c[0x0][0x37c] ;  /* 0x0000df00ff017b82 */ /* 0x000fe20000000800 */
[----:B------:R-:W0:Y:S07]  /*0010*/  S2R R3, SR_TID.X ;  /* 0x0000000000037919 */ /* 0x000e2e0000002100 */
[----:B------:R-:W0:Y:S01]  /*0020*/  S2UR UR4, SR_CTAID.X ;  /* 0x00000000000479c3 */ /* 0x000e220000002500 */
[----:B------:R-:W1:Y:S07]  /*0030*/  LDCU UR5, c[0x0][0x380] ;  /* 0x00007000ff0577ac */ /* 0x000e6e0008000800 */
[----:B------:R-:W0:Y:S02]  /*0040*/  LDC R4, c[0x0][0x360] ;  /* 0x0000d800ff047b82 */ /* 0x000e240000000800 */
[----:B0-----:R-:W-:-:S05]  /*0050*/  IMAD R4, R4, UR4, R3 ;  /* 0x0000000404047c24 */ /* 0x001fca000f8e0203 */
[----:B-1----:R-:W-:-:S04]  /*0060*/  ISETP.GE.AND P0, PT, R4, UR5, PT ;  /* 0x0000000504007c0c */ /* 0x002fc8000bf06270 */
[----:B------:R-:W-:-:S13]  /*0070*/  ISETP.LT.OR P0, PT, R4, 0x1, P0 ;  /* 0x000000010400780c */ /* 0x000fda0000701670 */
[----:B------:R-:W-:Y:S05]  /*0080*/  @P0 EXIT ;  /* 0x000000000000094d */ /* 0x000fea0003800000 */
[----:B------:R-:W0:Y:S01]  /*0090*/  LDC.64 R6, c[0x0][0x388] ;  /* 0x0000e200ff067b82 */ /* 0x000e220000000a00 */
[----:B------:R-:W1:Y:S01]  /*00a0*/  LDCU.64 UR6, c[0x0][0x358] ;  /* 0x00006b00ff0677ac */ /* 0x000e620008000a00 */
[----:B------:R-:W-:-:S04]  /*00b0*/  IMAD R2, R4, 0x3, RZ ;  /* 0x0000000304027824 */ /* 0x000fc800078e02ff */
[----:B0-----:R-:W-:-:S06]  /*00c0*/  IMAD.WIDE.U32 R6, R2, 0x4, R6 ;  /* 0x0000000402067825 */ /* 0x001fcc00078e0006 */
[----:B-1----:R-:W2:Y:S02]  /*00d0*/  LDG.E R7, desc[UR6][R6.64+0x8] ;  /* 0x0000080606077981 */ /* 0x002ea4000c1e1900 */
[----:B--2---:R-:W-:-:S13]  /*00e0*/  FSETP.NEU.AND P0, PT, R7, RZ, PT ;  /* 0x000000ff0700720b */ /* 0x004fda0003f0d000 */
[----:B------:R-:W-:Y:S05]  /*00f0*/  @!P0 EXIT ;  /* 0x000000000000894d */ /* 0x000fea0003800000 */
[----:B------:R-:W0:Y:S01]  /*0100*/  LDC.64 R8, c[0x0][0x390] ;  /* 0x0000e400ff087b82 */ /* 0x000e220000000a00 */
[----:B------:R-:W-:Y:S01]  /*0110*/  BSSY.RECONVERGENT B0, `(.L_x_0) ;  /* 0x000000d000007945 */ /* 0x000fe20003800200 */
[----:B0-----:R-:W0:Y:S01]  /*0120*/  MUFU.RCP R6, R9 ;  /* 0x0000000900067308 */ /* 0x001e220000001000 */
[----:B------:R-:W-:-:S07]  /*0130*/  FADD R0, R7, -R8 ;  /* 0x8000000807007221 */ /* 0x000fce0000000000 */
[----:B------:R-:W1:Y:S01]  /*0140*/  FCHK P0, R0, R9 ;  /* 0x0000000900007302 */ /* 0x000e620000000000 */
[----:B0-----:R-:W-:-:S04]  /*0150*/  FFMA R3, R6, -R9, 1 ;  /* 0x3f80000006037423 */ /* 0x001fc80000000809 */
[----:B------:R-:W-:-:S04]  /*0160*/  FFMA R3, R6, R3, R6 ;  /* 0x0000000306037223 */ /* 0x000fc80000000006 */
[----:B------:R-:W-:-:S04]  /*0170*/  FFMA R6, R0, R3, RZ ;  /* 0x0000000300067223 */ /* 0x000fc800000000ff */
[----:B------:R-:W-:-:S04]  /*0180*/  FFMA R5, R6, -R9, R0 ;  /* 0x8000000906057223 */ /* 0x000fc80000000000 */
[----:B------:R-:W-:Y:S01]  /*0190*/  FFMA R3, R3, R5, R6 ;  /* 0x0000000503037223 */ /* 0x000fe20000000006 */
[----:B-1----:R-:W-:Y:S06]  /*01a0*/  @!P0 BRA `(.L_x_1) ;  /* 0x00000000000c8947 */ /* 0x002fec0003800000 */
[----:B------:R-:W-:-:S07]  /*01b0*/  MOV R6, 0x1d0 ;  /* 0x000001d000067802 */ /* 0x000fce0000000f00 */
[----:B------:R-:W-:Y:S05]  /*01c0*/  CALL.REL.NOINC `($__internal_0_$__cuda_sm3x_div_rn_noftz_f32_slowpath) ;  /* 0x0000000400807944 */ /* 0x000fea0003c00000 */
[----:B------:R-:W-:-:S07]  /*01d0*/  IMAD.MOV.U32 R3, RZ, RZ, R0 ;  /* 0x000000ffff037224 */ /* 0x000fce00078e0000 */
.L_x_1:
[----:B------:R-:W-:Y:S05]  /*01e0*/  BSYNC.RECONVERGENT B0 ;  /* 0x0000000000007941 */ /* 0x000fea0003800200 */
.L_x_0:
[----:B------:R-:W0:Y:S01]  /*01f0*/  LDCU.U8 UR4, c[0x0][0x3b0] ;  /* 0x00007600ff0477ac */ /* 0x000e220008000000 */
[C---:B------:R-:W-:Y:S01]  /*0200*/  FSETP.GTU.AND P0, PT, R3.reuse, RZ, PT ;  /* 0x000000ff0300720b */ /* 0x040fe20003f0c000 */
[----:B------:R-:W-:Y:S03]  /*0210*/  BSSY.RECONVERGENT B0, `(.L_x_2) ;  /* 0x0000042000007945 */ /* 0x000fe60003800200 */
[----:B------:R-:W-:-:S04]  /*0220*/  FSEL R3, R3, 0.0099999997764825820923, P0 ;  /* 0x3c23d70a03037808 */ /* 0x000fc80000000000 */
[----:B------:R-:W-:Y:S01]  /*0230*/  FMNMX.NAN R3, R3, 1, PT ;  /* 0x3f80000003037809 */ /* 0x000fe20003820000 */
[----:B0-----:R-:W-:-:S04]  /*0240*/  UPRMT UR4, UR4, 0x8880, URZ ;  /* 0x0000888004047896 */ /* 0x001fc800080000ff */
[----:B------:R-:W-:-:S09]  /*0250*/  UISETP.NE.AND UP0, UPT, UR4, URZ, UPT ;  /* 0x000000ff0400728c */ /* 0x000fd2000bf05270 */
[----:B------:R-:W-:Y:S05]  /*0260*/  BRA.U !UP0, `(.L_x_3) ;  /* 0x0000000108d87547 */ /* 0x000fea000b800000 */
[----:B------:R-:W0:Y:S01]  /*0270*/  LDC.64 R8, c[0x0][0x3a0] ;  /* 0x0000e800ff087b82 */ /* 0x000e220000000a00 */
[----:B------:R-:W0:Y:S07]  /*0280*/  LDCU.64 UR4, c[0x0][0x398] ;  /* 0x00007300ff0477ac */ /* 0x000e2e0008000a00 */
[----:B------:R-:W1:Y:S01]  /*0290*/  LDC.64 R6, c[0x0][0x3a8] ;  /* 0x0000ea00ff067b82 */ /* 0x000e620000000a00 */
[----:B0-----:R-:W-:-:S05]  /*02a0*/  FFMA R5, R3, R9, UR4 ;  /* 0x0000000403057e23 */ /* 0x001fca0008000009 */
[----:B------:R-:W-:Y:S01]  /*02b0*/  FSETP.GEU.AND P0, PT, R5, RZ, PT ;  /* 0x000000ff0500720b */ /* 0x000fe20003f0e000 */
[C---:B-1----:R-:W-:Y:S01]  /*02c0*/  FFMA R10, R3.reuse, R7, R8 ;  /* 0x00000007030a7223 */ /* 0x042fe20000000008 */
[----:B------:R-:W-:-:S03]  /*02d0*/  FFMA R8, R3, R6, UR5 ;  /* 0x0000000503087e23 */ /* 0x000fc60008000006 */
[--C-:B------:R-:W-:Y:S02]  /*02e0*/  IMAD.MOV.U32 R7, RZ, RZ, R10.reuse ;  /* 0x000000ffff077224 */ /* 0x100fe400078e000a */
[--C-:B------:R-:W-:Y:S02]  /*02f0*/  IMAD.MOV.U32 R9, RZ, RZ, R10.reuse ;  /* 0x000000ffff097224 */ /* 0x100fe400078e000a */
[----:B------:R-:W-:-:S04]  /*0300*/  IMAD.MOV.U32 R11, RZ, RZ, R10 ;  /* 0x000000ffff0b7224 */ /* 0x000fc800078e000a */
[----:B------:R-:W-:Y:S05]  /*0310*/  @!P0 BRA `(.L_x_4) ;  /* 0x0000000000c48947 */ /* 0x000fea0003800000 */
[----:B------:R-:W0:Y:S01]  /*0320*/  F2F.F64.F32 R6, R5 ;  /* 0x0000000500067310 */ /* 0x000e220000201800 */
[----:B------:R-:W-:Y:S01]  /*0330*/  UMOV UR4, 0x1111111b ;  /* 0x1111111b00047882 */ /* 0x000fe20000000000 */
[----:B------:R-:W-:Y:S02]  /*0340*/  UMOV UR5, 0x3f911111 ;  /* 0x3f91111100057882 */ /* 0x000fe40000000000 */
[----:B0-----:R-:W-:-:S10]  /*0350*/  DMUL R6, R6, UR4 ;  /* 0x0000000406067c28 */ /* 0x001fd40008000000 */
[----:B------:R-:W0:Y:S08]  /*0360*/  F2F.F32.F64 R6, R6 ;  /* 0x0000000600067310 */ /* 0x000e300000301000 */
[----:B0-----:R-:W0:Y:S02]  /*0370*/  F2I.FLOOR.NTZ R12, R6 ;  /* 0x00000006000c7305 */ /* 0x001e240000207100 */
[----:B0-----:R-:W-:-:S02]  /*0380*/  LOP3.LUT R0, R12, 0x1, RZ, 0xc0, !PT ;  /* 0x000000010c007812 */ /* 0x001fc400078ec0ff */
[----:B------:R-:W-:Y:S02]  /*0390*/  I2FP.F32.S32 R3, R12 ;  /* 0x0000000c00037245 */ /* 0x000fe40000201400 */
[----:B------:R-:W-:Y:S01]  /*03a0*/  ISETP.NE.U32.AND P0, PT, R0, 0x1, PT ;  /* 0x000000010000780c */ /* 0x000fe20003f05070 */
[----:B------:R-:W-:Y:S02]  /*03b0*/  FADD R0, -R8, 1 ;  /* 0x3f80000008007421 */ /* 0x000fe40000000100 */
[----:B------:R-:W-:Y:S02]  /*03c0*/  FADD R3, R6, -R3 ;  /* 0x8000000306037221 */ /* 0x000fe40000000000 */
[----:B------:R-:W-:-:S08]  /*03d0*/  FMUL R0, R10, R0 ;  /* 0x000000000a007220 */ /* 0x000fd00000400000 */
[----:B------:R-:W-:Y:S01]  /*03e0*/  @P0 FADD R3, -R3, 1 ;  /* 0x3f80000003030421 */ /* 0x000fe20000000100 */
[----:B------:R-:W-:-:S03]  /*03f0*/  ISETP.GT.AND P0, PT, R12, 0x2, PT ;  /* 0x000000020c00780c */ /* 0x000fc60003f04270 */
[----:B------:R-:W-:-:S04]  /*0400*/  FFMA R3, -R8, R3, 1 ;  /* 0x3f80000008037423 */ /* 0x000fc80000000103 */
[----:B------:R-:W-:-:S06]  /*0410*/  FMUL R3, R10, R3 ;  /* 0x000000030a037220 */ /* 0x000fcc0000400000 */
[----:B------:R-:W-:Y:S05]  /*0420*/  @P0 BRA `(.L_x_5) ;  /* 0x0000000000340947 */ /* 0x000fea0003800000 */
[----:B------:R-:W-:Y:S01]  /*0430*/  ISETP.NE.AND P0, PT, R12, 0x1, PT ;  /* 0x000000010c00780c */ /* 0x000fe20003f05270 */
[----:B------:R-:W-:Y:S01]  /*0440*/  IMAD.MOV.U32 R9, RZ, RZ, R10 ;  /* 0x000000ffff097224 */ /* 0x000fe200078e000a */
[----:B------:R-:W-:Y:S01]  /*0450*/  MOV R7, R3 ;  /* 0x0000000300077202 */ /* 0x000fe20000000f00 */
[----:B------:R-:W-:-:S10]  /*0460*/  IMAD.MOV.U32 R11, RZ, RZ, R0 ;  /* 0x000000ffff0b7224 */ /* 0x000fd400078e0000 */
[----:B------:R-:W-:Y:S05]  /*0470*/  @!P0 BRA `(.L_x_4) ;  /* 0x00000000006c8947 */ /* 0x000fea0003800000 */
[----:B------:R-:W-:Y:S01]  /*0480*/  ISETP.NE.AND P0, PT, R12, 0x2, PT ;  /* 0x000000020c00780c */ /* 0x000fe20003f05270 */
[----:B------:R-:W-:Y:S01]  /*0490*/  IMAD.MOV.U32 R9, RZ, RZ, R3 ;  /* 0x000000ffff097224 */ /* 0x000fe200078e0003 */
[----:B------:R-:W-:Y:S01]  /*04a0*/  MOV R11, R0 ;  /* 0x00000000000b7202 */ /* 0x000fe20000000f00 */
[----:B------:R-:W-:-:S10]  /*04b0*/  IMAD.MOV.U32 R7, RZ, RZ, R10 ;  /* 0x000000ffff077224 */ /* 0x000fd400078e000a */
[----:B------:R-:W-:Y:S02]  /*04c0*/  @!P0 IMAD.MOV.U32 R9, RZ, RZ, R10 ;  /* 0x000000ffff098224 */ /* 0x000fe400078e000a */
[----:B------:R-:W-:Y:S02]  /*04d0*/  @!P0 IMAD.MOV.U32 R7, RZ, RZ, R0 ;  /* 0x000000ffff078224 */ /* 0x000fe400078e0000 */
[----:B------:R-:W-:Y:S01]  /*04e0*/  @!P0 IMAD.MOV.U32 R11, RZ, RZ, R3 ;  /* 0x000000ffff0b8224 */ /* 0x000fe200078e0003 */
[----:B------:R-:W-:Y:S06]  /*04f0*/  BRA `(.L_x_4) ;  /* 0x00000000004c7947 */ /* 0x000fec0003800000 */
.L_x_5:
        /* <DEDUP_REMOVED lines=9> */
[----:B------:R-:W-:Y:S01]  /*0590*/  @!P0 IMAD.MOV.U32 R7, RZ, RZ, R3 ;  /* 0x000000ffff078224 */ /* 0x000fe200078e0003 */
[----:B------:R-:W-:Y:S01]  /*05a0*/  @!P0 MOV R11, R10 ;  /* 0x0000000a000b8202 */ /* 0x000fe20000000f00 */
[----:B------:R-:W-:Y:S01]  /*05b0*/  @!P0 IMAD.MOV.U32 R9, RZ, RZ, R0 ;  /* 0x000000ffff098224 */ /* 0x000fe200078e0000 */
[----:B------:R-:W-:Y:S06]  /*05c0*/  BRA `(.L_x_4) ;  /* 0x0000000000187947 */ /* 0x000fec0003800000 */
.L_x_3:
[----:B------:R-:W0:Y:S01]  /*05d0*/  LDC.64 R6, c[0x0][0x3a0] ;  /* 0x0000e800ff067b82 */ /* 0x000e220000000a00 */
[----:B------:R-:W0:Y:S07]  /*05e0*/  LDCU.64 UR4, c[0x0][0x398] ;  /* 0x00007300ff0477ac */ /* 0x000e2e0008000a00 */
[----:B------:R-:W1:Y:S01]  /*05f0*/  LDC.64 R10, c[0x0][0x3a8] ;  /* 0x0000ea00ff0a7b82 */ /* 0x000e620000000a00 */
[C---:B0-----:R-:W-:Y:S01]  /*0600*/  FFMA R7, R3.reuse, R7, UR4 ;  /* 0x0000000403077e23 */ /* 0x041fe20008000007 */
[C---:B-1----:R-:W-:Y:S01]  /*0610*/  FFMA R11, R3.reuse, R11, R6 ;  /* 0x0000000b030b7223 */ /* 0x042fe20000000006 */
[----:B------:R-:W-:-:S07]  /*0620*/  FFMA R9, R3, R10, UR5 ;  /* 0x0000000503097e23 */ /* 0x000fce000800000a */
.L_x_4:
[----:B------:R-:W-:Y:S05]  /*0630*/  BSYNC.RECONVERGENT B0 ;  /* 0x0000000000007941 */ /* 0x000fea0003800200 */
.L_x_2:
[----:B------:R-:W0:Y:S02]  /*0640*/  LDCU.S8 UR4, c[0x0][0x3b1] ;  /* 0x00007620ff0477ac */ /* 0x000e240008000200 */
[----:B0-----:R-:W-:-:S09]  /*0650*/  UISETP.NE.AND UP0, UPT, UR4, URZ, UPT ;  /* 0x000000ff0400728c */ /* 0x001fd2000bf05270 */
[----:B------:R-:W-:Y:S05]  /*0660*/  BRA.U !UP0, `(.L_x_6) ;  /* 0x0000000108407547 */ /* 0x000fea000b800000 */
[----:B------:R-:W0:Y:S01]  /*0670*/  LDC.64 R2, c[0x0][0x3b8] ;  /* 0x0000ee00ff027b82 */ /* 0x000e220000000a00 */
[----:B------:R-:W-:-:S04]  /*0680*/  IMAD R5, R4, 0xc, RZ ;  /* 0x0000000c04057824 */ /* 0x000fc800078e02ff */
[----:B0-----:R-:W-:-:S05]  /*0690*/  IMAD.WIDE.U32 R2, R5, 0x4, R2 ;  /* 0x0000000405027825 */ /* 0x001fca00078e0002 */
[----:B------:R-:W-:Y:S04]  /*06a0*/  STG.E desc[UR6][R2.64], R7 ;  /* 0x0000000702007986 */ /* 0x000fe8000c101906 */
        /* <DEDUP_REMOVED lines=10> */
[----:B------:R-:W-:Y:S01]  /*0750*/  STG.E desc[UR6][R2.64+0x2c], R11 ;  /* 0x00002c0b02007986 */ /* 0x000fe2000c101906 */
[----:B------:R-:W-:Y:S05]  /*0760*/  EXIT ;  /* 0x000000000000794d */ /* 0x000fea0003800000 */
.L_x_6:
[----:B------:R-:W0:Y:S02]  /*0770*/  LDC.64 R4, c[0x0][0x3b8] ;  /* 0x0000ee00ff047b82 */ /* 0x000e240000000a00 */
[----:B0-----:R-:W-:-:S05]  /*0780*/  IMAD.WIDE.U32 R2, R2, 0x4, R4 ;  /* 0x0000000402027825 */ /* 0x001fca00078e0004 */
[----:B------:R-:W-:Y:S04]  /*0790*/  STG.E desc[UR6][R2.64], R7 ;  /* 0x0000000702007986 */ /* 0x000fe8000c101906 */
[----:B------:R-:W-:Y:S04]  /*07a0*/  STG.E desc[UR6][R2.64+0x4], R9 ;  /* 0x0000040902007986 */ /* 0x000fe8000c101906 */
[----:B------:R-:W-:Y:S01]  /*07b0*/  STG.E desc[UR6][R2.64+0x8], R11 ;  /* 0x0000080b02007986 */ /* 0x000fe2000c101906 */
[----:B------:R-:W-:Y:S05]  /*07c0*/  EXIT ;  /* 0x000000000000794d */ /* 0x000fea0003800000 */
        .weak           $__internal_0_$__cuda_sm3x_div_rn_noftz_f32_slowpath
        .type           $__internal_0_$__cuda_sm3x_div_rn_noftz_f32_slowpath,@function
        .size           $__internal_0_$__cuda_sm3x_div_rn_noftz_f32_slowpath,(.L_x_19 - $__internal_0_$__cuda_sm3x_div_rn_noftz_f32_slowpath)
$__internal_0_$__cuda_sm3x_div_rn_noftz_f32_slowpath:
[----:B------:R-:W0:Y:S01]  /*07d0*/  LDC R3, c[0x0][0x394] ;  /* 0x0000e500ff037b82 */ /* 0x000e220000000800 */
[--C-:B------:R-:W-:Y:S01]  /*07e0*/  SHF.R.U32.HI R5, RZ, 0x17, R0.reuse ;  /* 0x00000017ff057819 */ /* 0x100fe20000011600 */
[----:B------:R-:W1:Y:S01]  /*07f0*/  LDCU UR4, c[0x0][0x394] ;  /* 0x00007280ff0477ac */ /* 0x000e620008000800 */
[----:B------:R-:W-:Y:S01]  /*0800*/  BSSY.RECONVERGENT B1, `(.L_x_7) ;  /* 0x0000064000017945 */ /* 0x000fe20003800200 */
[----:B------:R-:W-:Y:S01]  /*0810*/  IMAD.MOV.U32 R8, RZ, RZ, R0 ;  /* 0x000000ffff087224 */ /* 0x000fe200078e0000 */
[----:B------:R-:W-:-:S05]  /*0820*/  LOP3.LUT R5, R5, 0xff, RZ, 0xc0, !PT ;  /* 0x000000ff05057812 */ /* 0x000fca00078ec0ff */
[----:B------:R-:W-:Y:S01]  /*0830*/  VIADD R11, R5, 0xffffffff ;  /* 0xffffffff050b7836 */ /* 0x000fe20000000000 */
[----:B-1----:R-:W-:Y:S02]  /*0840*/  MOV R9, UR4 ;  /* 0x0000000400097c02 */ /* 0x002fe40008000f00 */
[----:B0-----:R-:W-:-:S04]  /*0850*/  SHF.R.U32.HI R7, RZ, 0x17, R3 ;  /* 0x00000017ff077819 */ /* 0x001fc80000011603 */
[----:B------:R-:W-:-:S05]  /*0860*/  LOP3.LUT R7, R7, 0xff, RZ, 0xc0, !PT ;  /* 0x000000ff07077812 */ /* 0x000fca00078ec0ff */
[----:B------:R-:W-:-:S05]  /*0870*/  VIADD R12, R7, 0xffffffff ;  /* 0xffffffff070c7836 */ /* 0x000fca0000000000 */
[----:B------:R-:W-:-:S04]  /*0880*/  ISETP.GT.U32.AND P0, PT, R12, 0xfd, PT ;  /* 0x000000fd0c00780c */ /* 0x000fc80003f04070 */
[----:B------:R-:W-:-:S13]  /*0890*/  ISETP.GT.U32.OR P0, PT, R11, 0xfd, P0 ;  /* 0x000000fd0b00780c */ /* 0x000fda0000704470 */
[----:B------:R-:W-:Y:S01]  /*08a0*/  @!P0 IMAD.MOV.U32 R10, RZ, RZ, RZ ;  /* 0x000000ffff0a8224 */ /* 0x000fe200078e00ff */
[----:B------:R-:W-:Y:S06]  /*08b0*/  @!P0 BRA `(.L_x_8) ;  /* 0x00000000005c8947 */ /* 0x000fec0003800000 */
[----:B------:R-:W-:Y:S02]  /*08c0*/  FSETP.GTU.FTZ.AND P1, PT, |R3|, +INF , PT ;  /* 0x7f8000000300780b */ /* 0x000fe40003f3c200 */
[----:B------:R-:W-:-:S04]  /*08d0*/  FSETP.GTU.FTZ.AND P0, PT, |R0|, +INF , PT ;  /* 0x7f8000000000780b */ /* 0x000fc80003f1c200 */
[----:B------:R-:W-:-:S13]  /*08e0*/  PLOP3.LUT P0, PT, P0, P1, PT, 0xf8, 0x8f ;  /* 0x00000000008f781c */ /* 0x000fda0000703f70 */
[----:B------:R-:W-:Y:S05]  /*08f0*/  @P0 BRA `(.L_x_9) ;  /* 0x00000004004c0947 */ /* 0x000fea0003800000 */
[----:B------:R-:W-:-:S13]  /*0900*/  LOP3.LUT P0, RZ, R9, 0x7fffffff, R8, 0xc8, !PT ;  /* 0x7fffffff09ff7812 */ /* 0x000fda000780c808 */
[----:B------:R-:W-:Y:S05]  /*0910*/  @!P0 BRA `(.L_x_10) ;  /* 0x00000004003c8947 */ /* 0x000fea0003800000 */
[C---:B------:R-:W-:Y:S02]  /*0920*/  FSETP.NEU.FTZ.AND P2, PT, |R0|.reuse, +INF , PT ;  /* 0x7f8000000000780b */ /* 0x040fe40003f5d200 */
[----:B------:R-:W-:Y:S02]  /*0930*/  FSETP.NEU.FTZ.AND P1, PT, |R3|, +INF , PT ;  /* 0x7f8000000300780b */ /* 0x000fe40003f3d200 */
[----:B------:R-:W-:-:S11]  /*0940*/  FSETP.NEU.FTZ.AND P0, PT, |R0|, +INF , PT ;  /* 0x7f8000000000780b */ /* 0x000fd60003f1d200 */
[----:B------:R-:W-:Y:S05]  /*0950*/  @!P1 BRA !P2, `(.L_x_10) ;  /* 0x00000004002c9947 */ /* 0x000fea0005000000 */
[----:B------:R-:W-:-:S04]  /*0960*/  LOP3.LUT P2, RZ, R8, 0x7fffffff, RZ, 0xc0, !PT ;  /* 0x7fffffff08ff7812 */ /* 0x000fc8000784c0ff */
[----:B------:R-:W-:-:S13]  /*0970*/  PLOP3.LUT P1, PT, P1, P2, PT, 0x2f, 0xf2 ;  /* 0x0000000000f2781c */ /* 0x000fda0000f24577 */
[----:B------:R-:W-:Y:S05]  /*0980*/  @P1 BRA `(.L_x_11) ;  /* 0x0000000400181947 */ /* 0x000fea0003800000 */
[----:B------:R-:W-:-:S04]  /*0990*/  LOP3.LUT P1, RZ, R9, 0x7fffffff, RZ, 0xc0, !PT ;  /* 0x7fffffff09ff7812 */ /* 0x000fc8000782c0ff */
[----:B------:R-:W-:-:S13]  /*09a0*/  PLOP3.LUT P0, PT, P0, P1, PT, 0x2f, 0xf2 ;  /* 0x0000000000f2781c */ /* 0x000fda0000702577 */
[----:B------:R-:W-:Y:S05]  /*09b0*/  @P0 BRA `(.L_x_12) ;  /* 0x0000000400000947 */ /* 0x000fea0003800000 */
[----:B------:R-:W-:Y:S02]  /*09c0*/  ISETP.GE.AND P0, PT, R11, RZ, PT ;  /* 0x000000ff0b00720c */ /* 0x000fe40003f06270 */
[----:B------:R-:W-:-:S11]  /*09d0*/  ISETP.GE.AND P1, PT, R12, RZ, PT ;  /* 0x000000ff0c00720c */ /* 0x000fd60003f26270 */
[----:B------:R-:W-:Y:S02]  /*09e0*/  @P0 IMAD.MOV.U32 R10, RZ, RZ, RZ ;  /* 0x000000ffff0a0224 */ /* 0x000fe400078e00ff */
[----:B------:R-:W-:Y:S01]  /*09f0*/  @!P0 FFMA R8, R0, 1.84467440737095516160e+19, RZ ;  /* 0x5f80000000088823 */ /* 0x000fe200000000ff */
[----:B------:R-:W-:Y:S02]  /*0a00*/  @!P0 IMAD.MOV.U32 R10, RZ, RZ, -0x40 ;  /* 0xffffffc0ff0a8424 */ /* 0x000fe400078e00ff */
[----:B------:R-:W-:-:S03]  /*0a10*/  @!P1 FFMA R9, R3, 1.84467440737095516160e+19, RZ ;  /* 0x5f80000003099823 */ /* 0x000fc600000000ff */
[----:B------:R-:W-:-:S07]  /*0a20*/  @!P1 IADD3 R10, PT, PT, R10, 0x40, RZ ;  /* 0x000000400a0a9810 */ /* 0x000fce0007ffe0ff */
.L_x_8:
[----:B------:R-:W-:Y:S01]  /*0a30*/  LEA R0, R7, 0xc0800000, 0x17 ;  /* 0xc080000007007811 */ /* 0x000fe200078eb8ff */
[----:B------:R-:W-:Y:S01]  /*0a40*/  VIADD R5, R5, 0xffffff81 ;  /* 0xffffff8105057836 */ /* 0x000fe20000000000 */
[----:B------:R-:W-:Y:S03]  /*0a50*/  BSSY.RECONVERGENT B2, `(.L_x_13) ;  /* 0x0000035000027945 */ /* 0x000fe60003800200 */
[----:B------:R-:W-:Y:S02]  /*0a60*/  IMAD.IADD R9, R9, 0x1, -R0 ;  /* 0x0000000109097824 */ /* 0x000fe400078e0a00 */
[C---:B------:R-:W-:Y:S01]  /*0a70*/  IMAD R0, R5.reuse, -0x800000, R8 ;  /* 0xff80000005007824 */ /* 0x040fe200078e0208 */
[----:B------:R-:W-:Y:S01]  /*0a80*/  IADD3 R5, PT, PT, R5, 0x7f, -R7 ;  /* 0x0000007f05057810 */ /* 0x000fe20007ffe807 */
[----:B------:R-:W0:Y:S01]  /*0a90*/  MUFU.RCP R3, R9 ;  /* 0x0000000900037308 */ /* 0x000e220000001000 */
[----:B------:R-:W-:-:S03]  /*0aa0*/  FADD.FTZ R11, -R9, -RZ ;  /* 0x800000ff090b7221 */ /* 0x000fc60000010100 */
[----:B------:R-:W-:Y:S02]  /*0ab0*/  IMAD.IADD R5, R5, 0x1, R10 ;  /* 0x0000000105057824 */ /* 0x000fe400078e020a */
[----:B0-----:R-:W-:-:S04]  /*0ac0*/  FFMA R12, R3, R11, 1 ;  /* 0x3f800000030c7423 */ /* 0x001fc8000000000b */
[----:B------:R-:W-:-:S04]  /*0ad0*/  FFMA R12, R3, R12, R3 ;  /* 0x0000000c030c7223 */ /* 0x000fc80000000003 */
[----:B------:R-:W-:-:S04]  /*0ae0*/  FFMA R3, R0, R12, RZ ;  /* 0x0000000c00037223 */ /* 0x000fc800000000ff */
[----:B------:R-:W-:-:S04]  /*0af0*/  FFMA R8, R11, R3, R0 ;  /* 0x000000030b087223 */ /* 0x000fc80000000000 */
[----:B------:R-:W-:-:S04]  /*0b00*/  FFMA R13, R12, R8, R3 ;  /* 0x000000080c0d7223 */ /* 0x000fc80000000003 */
[----:B------:R-:W-:-:S04]  /*0b10*/  FFMA R8, R11, R13, R0 ;  /* 0x0000000d0b087223 */ /* 0x000fc80000000000 */
[----:B------:R-:W-:-:S05]  /*0b20*/  FFMA R0, R12, R8, R13 ;  /* 0x000000080c007223 */ /* 0x000fca000000000d */
[----:B------:R-:W-:-:S04]  /*0b30*/  SHF.R.U32.HI R3, RZ, 0x17, R0 ;  /* 0x00000017ff037819 */ /* 0x000fc80000011600 */
[----:B------:R-:W-:-:S04]  /*0b40*/  LOP3.LUT R3, R3, 0xff, RZ, 0xc0, !PT ;  /* 0x000000ff03037812 */ /* 0x000fc800078ec0ff */
[----:B------:R-:W-:-:S05]  /*0b50*/  IADD3 R7, PT, PT, R3, R5, RZ ;  /* 0x0000000503077210 */ /* 0x000fca0007ffe0ff */
[----:B------:R-:W-:-:S05]  /*0b60*/  VIADD R3, R7, 0xffffffff ;  /* 0xffffffff07037836 */ /* 0x000fca0000000000 */
[----:B------:R-:W-:-:S13]  /*0b70*/  ISETP.GE.U32.AND P0, PT, R3, 0xfe, PT ;  /* 0x000000fe0300780c */ /* 0x000fda0003f06070 */
[----:B------:R-:W-:Y:S05]  /*0b80*/  @!P0 BRA `(.L_x_14) ;  /* 0x0000000000808947 */ /* 0x000fea0003800000 */
[----:B------:R-:W-:-:S13]  /*0b90*/  ISETP.GT.AND P0, PT, R7, 0xfe, PT ;  /* 0x000000fe0700780c */ /* 0x000fda0003f04270 */
[----:B------:R-:W-:Y:S05]  /*0ba0*/  @P0 BRA `(.L_x_15) ;  /* 0x00000000006c0947 */ /* 0x000fea0003800000 */
[----:B------:R-:W-:-:S13]  /*0bb0*/  ISETP.GE.AND P0, PT, R7, 0x1, PT ;  /* 0x000000010700780c */ /* 0x000fda0003f06270 */
[----:B------:R-:W-:Y:S05]  /*0bc0*/  @P0 BRA `(.L_x_16) ;  /* 0x0000000000740947 */ /* 0x000fea0003800000 */
[----:B------:R-:W-:Y:S02]  /*0bd0*/  ISETP.GE.AND P0, PT, R7, -0x18, PT ;  /* 0xffffffe80700780c */ /* 0x000fe40003f06270 */
[----:B------:R-:W-:-:S11]  /*0be0*/  LOP3.LUT R0, R0, 0x80000000, RZ, 0xc0, !PT ;  /* 0x8000000000007812 */ /* 0x000fd600078ec0ff */
[----:B------:R-:W-:Y:S05]  /*0bf0*/  @!P0 BRA `(.L_x_16) ;  /* 0x0000000000688947 */ /* 0x000fea0003800000 */
[CC--:B------:R-:W-:Y:S01]  /*0c00*/  FFMA.RZ R3, R12.reuse, R8.reuse, R13 ;  /* 0x000000080c037223 */ /* 0x0c0fe2000000c00d */
[C---:B------:R-:W-:Y:S01]  /*0c10*/  VIADD R10, R7.reuse, 0x20 ;  /* 0x00000020070a7836 */ /* 0x040fe20000000000 */
[C---:B------:R-:W-:Y:S02]  /*0c20*/  ISETP.NE.AND P2, PT, R7.reuse, RZ, PT ;  /* 0x000000ff0700720c */ /* 0x040fe40003f45270 */
[----:B------:R-:W-:Y:S01]  /*0c30*/  ISETP.NE.AND P1, PT, R7, RZ, PT ;  /* 0x000000ff0700720c */ /* 0x000fe20003f25270 */
[----:B------:R-:W-:Y:S01]  /*0c40*/  IMAD.MOV R7, RZ, RZ, -R7 ;  /* 0x000000ffff077224 */ /* 0x000fe200078e0a07 */
[----:B------:R-:W-:Y:S01]  /*0c50*/  LOP3.LUT R5, R3, 0x7fffff, RZ, 0xc0, !PT ;  /* 0x007fffff03057812 */ /* 0x000fe200078ec0ff */
[CCC-:B------:R-:W-:Y:S01]  /*0c60*/  FFMA.RP R3, R12.reuse, R8.reuse, R13.reuse ;  /* 0x000000080c037223 */ /* 0x1c0fe2000000800d */
[----:B------:R-:W-:Y:S02]  /*0c70*/  FFMA.RM R8, R12, R8, R13 ;  /* 0x000000080c087223 */ /* 0x000fe4000000400d */
[----:B------:R-:W-:-:S03]  /*0c80*/  LOP3.LUT R5, R5, 0x800000, RZ, 0xfc, !PT ;  /* 0x0080000005057812 */ /* 0x000fc600078efcff */
[----:B------:R-:W-:Y:S02]  /*0c90*/  FSETP.NEU.FTZ.AND P0, PT, R3, R8, PT ;  /* 0x000000080300720b */ /* 0x000fe40003f1d000 */
[----:B------:R-:W-:Y:S02]  /*0ca0*/  SHF.L.U32 R10, R5, R10, RZ ;  /* 0x0000000a050a7219 */ /* 0x000fe400000006ff */
[----:B------:R-:W-:Y:S02]  /*0cb0*/  SEL R8, R7, RZ, P2 ;  /* 0x000000ff07087207 */ /* 0x000fe40001000000 */
[----:B------:R-:W-:Y:S02]  /*0cc0*/  ISETP.NE.AND P1, PT, R10, RZ, P1 ;  /* 0x000000ff0a00720c */ /* 0x000fe40000f25270 */
[----:B------:R-:W-:Y:S02]  /*0cd0*/  SHF.R.U32.HI R8, RZ, R8, R5 ;  /* 0x00000008ff087219 */ /* 0x000fe40000011605 */
[----:B------:R-:W-:-:S02]  /*0ce0*/  PLOP3.LUT P0, PT, P0, P1, PT, 0xf8, 0x8f ;  /* 0x00000000008f781c */ /* 0x000fc40000703f70 */
[----:B------:R-:W-:Y:S02]  /*0cf0*/  SHF.R.U32.HI R10, RZ, 0x1, R8 ;  /* 0x00000001ff0a7819 */ /* 0x000fe40000011608 */
[----:B------:R-:W-:-:S04]  /*0d00*/  SEL R3, RZ, 0x1, !P0 ;  /* 0x00000001ff037807 */ /* 0x000fc80004000000 */
[----:B------:R-:W-:-:S04]  /*0d10*/  LOP3.LUT R3, R3, 0x1, R10, 0xf8, !PT ;  /* 0x0000000103037812 */ /* 0x000fc800078ef80a */
[----:B------:R-:W-:-:S04]  /*0d20*/  LOP3.LUT R3, R3, R8, RZ, 0xc0, !PT ;  /* 0x0000000803037212 */ /* 0x000fc800078ec0ff */
[----:B------:R-:W-:-:S04]  /*0d30*/  IADD3 R3, PT, PT, R10, R3, RZ ;  /* 0x000000030a037210 */ /* 0x000fc80007ffe0ff */
[----:B------:R-:W-:Y:S01]  /*0d40*/  LOP3.LUT R0, R3, R0, RZ, 0xfc, !PT ;  /* 0x0000000003007212 */ /* 0x000fe200078efcff */
[----:B------:R-:W-:Y:S06]  /*0d50*/  BRA `(.L_x_16) ;  /* 0x0000000000107947 */ /* 0x000fec0003800000 */
.L_x_15:
[----:B------:R-:W-:-:S04]  /*0d60*/  LOP3.LUT R0, R0, 0x80000000, RZ, 0xc0, !PT ;  /* 0x8000000000007812 */ /* 0x000fc800078ec0ff */
[----:B------:R-:W-:Y:S01]  /*0d70*/  LOP3.LUT R0, R0, 0x7f800000, RZ, 0xfc, !PT ;  /* 0x7f80000000007812 */ /* 0x000fe200078efcff */
[----:B------:R-:W-:Y:S06]  /*0d80*/  BRA `(.L_x_16) ;  /* 0x0000000000047947 */ /* 0x000fec0003800000 */
.L_x_14:
[----:B------:R-:W-:-:S07]  /*0d90*/  IMAD R0, R5, 0x800000, R0 ;  /* 0x0080000005007824 */ /* 0x000fce00078e0200 */
.L_x_16:
[----:B------:R-:W-:Y:S05]  /*0da0*/  BSYNC.RECONVERGENT B2 ;  /* 0x0000000000027941 */ /* 0x000fea0003800200 */
.L_x_13:
[----:B------:R-:W-:Y:S05]  /*0db0*/  BRA `(.L_x_17) ;  /* 0x0000000000207947 */ /* 0x000fea0003800000 */
.L_x_12:
[----:B------:R-:W-:-:S04]  /*0dc0*/  LOP3.LUT R0, R9, 0x80000000, R8, 0x48, !PT ;  /* 0x8000000009007812 */ /* 0x000fc800078e4808 */
[----:B------:R-:W-:Y:S01]  /*0dd0*/  LOP3.LUT R0, R0, 0x7f800000, RZ, 0xfc, !PT ;  /* 0x7f80000000007812 */ /* 0x000fe200078efcff */
[----:B------:R-:W-:Y:S06]  /*0de0*/  BRA `(.L_x_17) ;  /* 0x0000000000147947 */ /* 0x000fec0003800000 */
.L_x_11:
[----:B------:R-:W-:Y:S01]  /*0df0*/  LOP3.LUT R0, R9, 0x80000000, R8, 0x48, !PT ;  /* 0x8000000009007812 */ /* 0x000fe200078e4808 */
[----:B------:R-:W-:Y:S06]  /*0e00*/  BRA `(.L_x_17) ;  /* 0x00000000000c7947 */ /* 0x000fec0003800000 */
.L_x_10:
[----:B------:R-:W0:Y:S01]  /*0e10*/  MUFU.RSQ R0, -QNAN ;  /* 0xffc0000000007908 */ /* 0x000e220000001400 */
[----:B------:R-:W-:Y:S05]  /*0e20*/  BRA `(.L_x_17) ;  /* 0x0000000000047947 */ /* 0x000fea0003800000 */
.L_x_9:
[----:B------:R-:W-:-:S07]  /*0e30*/  FADD.FTZ R0, R0, R3 ;  /* 0x0000000300007221 */ /* 0x000fce0000010000 */
.L_x_17:
[----:B------:R-:W-:Y:S05]  /*0e40*/  BSYNC.RECONVERGENT B1 ;  /* 0x0000000000017941 */ /* 0x000fea0003800200 */
.L_x_7:
[----:B------:R-:W-:-:S04]  /*0e50*/  IMAD.MOV.U32 R7, RZ, RZ, 0x0 ;  /* 0x00000000ff077424 */ /* 0x000fc800078e00ff */
[----:B0-----:R-:W-:Y:S05]  /*0e60*/  RET.REL.NODEC R6 `(_Z20gpu_calcColor_kerneliPfffffffffbbS_) ;  /* 0xfffffff006647950 */ /* 0x001fea0003c3ffff */
.L_x_18:
[----:B------:R-:W-:-:S00]  /*0e70*/  BRA `(.L_x_18) ;  /* 0xfffffffc00fc7947 */ /* 0x000fc0000383ffff */
[----:B------:R-:W-:-:S00]  /*0e80*/  NOP ;  /* 0x0000000000007918 */ /* 0x000fc00000000000 */
[----:B------:R-:W-:-:S00]  /*0e90*/  NOP ;  /* 0x0000000000007918 */ /* 0x000fc00000000000 */
[----:B------:R-:W-:-:S00]  /*0ea0*/  NOP ;  /* 0x0000000000007918 */ /* 0x000fc00000000000 */
[----:B------:R-:W-:-:S00]  /*0eb0*/  NOP ;  /* 0x0000000000007918 */ /* 0x000fc00000000000 */
[----:B------:R-:W-:-:S00]  /*0ec0*/  NOP ;  /* 0x0000000000007918 */ /* 0x000fc00000000000 */
[----:B------:R-:W-:-:S00]  /*0ed0*/  NOP ;  /* 0x0000000000007918 */ /* 0x000fc00000000000 */
[----:B------:R-:W-:-:S00]  /*0ee0*/  NOP ;  /* 0x0000000000007918 */ /* 0x000fc00000000000 */
[----:B------:R-:W-:-:S00]  /*0ef0*/  NOP ;  /* 0x0000000000007918 */ /* 0x000fc00000000000 */
.L_x_19:


//--------------------- .nv.shared.reserved.0     --------------------------
	.section	.nv.shared.reserved.0,"aw",@nobits
	.weak		__nv_reservedSMEM_offset_0_alias
	.size		__nv_reservedSMEM_offset_0_alias, 0, 64
	.other		__nv_reservedSMEM_offset_0_alias,@"STO_CUDA_RESERVED_SHARED STV_DEFAULT"
__nv_reservedSMEM_offset_0_alias:
	.zero		0
	.zero		64


//--------------------- .nv.constant0._Z20gpu_calcColor_kerneliPfffffffffbbS_ --------------------------
	.section	.nv.constant0._Z20gpu_calcColor_kerneliPfffffffffbbS_,"a",@progbits
	.sectionflags	@""
	.align	4
.nv.constant0._Z20gpu_calcColor_kerneliPfffffffffbbS_:
	.zero		960


//--------------------- SYMBOLS --------------------------

	.type		.nv.reservedSmem.offset0,@object
	.size		.nv.reservedSmem.offset0,0x4
